	.headerflags	@"EF_CUDA_TEXMODE_UNIFIED EF_CUDA_64BIT_ADDRESS EF_CUDA_ACCELERATORS EF_CUDA_SM90 EF_CUDA_VIRTUAL_SM(EF_CUDA_SM90)"
	.elftype	@"ET_EXEC"


//--------------------- .nv.info                  --------------------------
	.section	.nv.info,"",@"SHT_CUDA_INFO"
	.align	4


	//----- nvinfo : EIATTR_REGCOUNT
	.align		4
        /*0000*/ 	.byte	0x04, 0x2f
        /*0002*/ 	.short	(.L_1 - .L_0)
	.align		4
.L_0:
        /*0004*/ 	.word	index@(triton_poi_fused_convolution_16)
        /*0008*/ 	.word	0x00000011


	//----- nvinfo : EIATTR_MIN_STACK_SIZE
	.align		4
.L_1:
        /*000c*/ 	.byte	0x04, 0x12
        /*000e*/ 	.short	(.L_3 - .L_2)
	.align		4
.L_2:
        /*0010*/ 	.word	index@(triton_poi_fused_convolution_16)
        /*0014*/ 	.word	0x00000000


	//----- nvinfo : EIATTR_FRAME_SIZE
	.align		4
.L_3:
        /*0018*/ 	.byte	0x04, 0x11
        /*001a*/ 	.short	(.L_5 - .L_4)
	.align		4
.L_4:
        /*001c*/ 	.word	index@(triton_poi_fused_convolution_16)
        /*0020*/ 	.word	0x00000000


	//----- nvinfo : EIATTR_MIN_STACK_SIZE
	.align		4
.L_5:
        /*0024*/ 	.byte	0x04, 0x12
        /*0026*/ 	.short	(.L_7 - .L_6)
	.align		4
.L_6:
        /*0028*/ 	.word	index@(triton_poi_fused_convolution_16)
        /*002c*/ 	.word	0x00000000
.L_7:


//--------------------- .nv.info.triton_poi_fused_convolution_16 --------------------------
	.section	.nv.info.triton_poi_fused_convolution_16,"",@"SHT_CUDA_INFO"
	.sectionflags	@""
	.align	4


	//----- nvinfo : EIATTR_CUDA_API_VERSION
	.align		4
        /*0000*/ 	.byte	0x04, 0x37
        /*0002*/ 	.short	(.L_9 - .L_8)
.L_8:
        /*0004*/ 	.word	0x0000007c


	//----- nvinfo : EIATTR_KPARAM_INFO
	.align		4
.L_9:
        /*0008*/ 	.byte	0x04, 0x17
        /*000a*/ 	.short	(.L_11 - .L_10)
.L_10:
        /*000c*/ 	.word	0x00000000
        /*0010*/ 	.short	0x0004
        /*0012*/ 	.short	0x001c
        /*0014*/ 	.byte	0x00, 0xf0, 0x11, 0x00


	//----- nvinfo : EIATTR_KPARAM_INFO
	.align		4
.L_11:
        /*0018*/ 	.byte	0x04, 0x17
        /*001a*/ 	.short	(.L_13 - .L_12)
.L_12:
        /*001c*/ 	.word	0x00000000
        /*0020*/ 	.short	0x0003
        /*0022*/ 	.short	0x0018
        /*0024*/ 	.byte	0x00, 0xf0, 0x11, 0x00


	//----- nvinfo : EIATTR_KPARAM_INFO
	.align		4
.L_13:
        /*0028*/ 	.byte	0x04, 0x17
        /*002a*/ 	.short	(.L_15 - .L_14)
.L_14:
        /*002c*/ 	.word	0x00000000
        /*0030*/ 	.short	0x0002
        /*0032*/ 	.short	0x0010
        /*0034*/ 	.byte	0x00, 0xf4, 0x21, 0x00


	//----- nvinfo : EIATTR_KPARAM_INFO
	.align		4
.L_15:
        /*0038*/ 	.byte	0x04, 0x17
        /*003a*/ 	.short	(.L_17 - .L_16)
.L_16:
        /*003c*/ 	.word	0x00000000
        /*0040*/ 	.short	0x0001
        /*0042*/ 	.short	0x0008
        /*0044*/ 	.byte	0x00, 0xf4, 0x21, 0x00


	//----- nvinfo : EIATTR_KPARAM_INFO
	.align		4
.L_17:
        /*0048*/ 	.byte	0x04, 0x17
        /*004a*/ 	.short	(.L_19 - .L_18)
.L_18:
        /*004c*/ 	.word	0x00000000
        /*0050*/ 	.short	0x0000
        /*0052*/ 	.short	0x0000
        /*0054*/ 	.byte	0x00, 0xf4, 0x21, 0x00


	//----- nvinfo : EIATTR_SPARSE_MMA_MASK
	.align		4
.L_19:
        /*0058*/ 	.byte	0x03, 0x50
        /*005a*/ 	.short	0x0000


	//----- nvinfo : EIATTR_MAXREG_COUNT
	.align		4
        /*005c*/ 	.byte	0x03, 0x1b
        /*005e*/ 	.short	0x00ff


	//----- nvinfo : EIATTR_EXIT_INSTR_OFFSETS
	.align		4
        /*0060*/ 	.byte	0x04, 0x1c
        /*0062*/ 	.short	(.L_21 - .L_20)


	//   ....[0]....
.L_20:
        /*0064*/ 	.word	0x000002e0


	//   ....[1]....
        /*0068*/ 	.word	0x00000300


	//----- nvinfo : EIATTR_REQNTID
	.align		4
.L_21:
        /*006c*/ 	.byte	0x04, 0x10
        /*006e*/ 	.short	(.L_23 - .L_22)
.L_22:
        /*0070*/ 	.word	0x00000080
        /*0074*/ 	.word	0x00000001
        /*0078*/ 	.word	0x00000001


	//----- nvinfo : EIATTR_CBANK_PARAM_SIZE
	.align		4
.L_23:
        /*007c*/ 	.byte	0x03, 0x19
        /*007e*/ 	.short	0x0020


	//----- nvinfo : EIATTR_PARAM_CBANK
	.align		4
        /*0080*/ 	.byte	0x04, 0x0a
        /*0082*/ 	.short	(.L_25 - .L_24)
	.align		4
.L_24:
        /*0084*/ 	.word	index@(.nv.constant0.triton_poi_fused_convolution_16)
        /*0088*/ 	.short	0x0210
        /*008a*/ 	.short	0x0020


	//----- nvinfo : EIATTR_SW_WAR
	.align		4
.L_25:
        /*008c*/ 	.byte	0x04, 0x36
        /*008e*/ 	.short	(.L_27 - .L_26)
.L_26:
        /*0090*/ 	.word	0x00000008
.L_27:


//--------------------- .nv.callgraph             --------------------------
	.section	.nv.callgraph,"",@"SHT_CUDA_CALLGRAPH"
	.align	4
	.sectionentsize	8
	.align		4
        /*0000*/ 	.word	0x00000000
	.align		4
        /*0004*/ 	.word	0xffffffff
	.align		4
        /*0008*/ 	.word	0x00000000
	.align		4
        /*000c*/ 	.word	0xfffffffe
	.align		4
        /*0010*/ 	.word	0x00000000
	.align		4
        /*0014*/ 	.word	0xfffffffd
	.align		4
        /*0018*/ 	.word	0x00000000
	.align		4
        /*001c*/ 	.word	0xfffffffc


//--------------------- .text.triton_poi_fused_convolution_16 --------------------------
	.section	.text.triton_poi_fused_convolution_16,"ax",@progbits
	.sectionflags	@"SHF_BARRIERS=1"
	.align	128
        .global         triton_poi_fused_convolution_16
        .type           triton_poi_fused_convolution_16,@function
        .size           triton_poi_fused_convolution_16,(.L_x_1 - triton_poi_fused_convolution_16)
        .other          triton_poi_fused_convolution_16,@"STO_CUDA_ENTRY STV_DEFAULT"
triton_poi_fused_convolution_16:
.text.triton_poi_fused_convolution_16:
[----:B------:R-:W0:Y:S02]  /*0000*/  LDC R1, c[0x0][0x28] ;  /* 0x00000a00ff017b82 */ /* 0x000e240000000800 */
[----:B------:R-:W1:Y:S01]  /*0010*/  S2R R9, SR_TID.X ;  /* 0x0000000000097919 */ /* 0x000e620000002100 */
[----:B------:R-:W2:Y:S01]  /*0020*/  LDC.64 R4, c[0x0][0x210] ;  /* 0x00008400ff047b82 */ /* 0x000ea20000000a00 */
[----:B------:R-:W-:Y:S01]  /*0030*/  IMAD.MOV.U32 R10, RZ, RZ, RZ ;  /* 0x000000ffff0a7224 */ /* 0x000fe200078e00ff */
[----:B------:R-:W-:Y:S01]  /*0040*/  ULDC.64 UR6, c[0x0][0x208] ;  /* 0x0000820000067ab9 */ /* 0x000fe20000000a00 */
[----:B------:R-:W3:Y:S01]  /*0050*/  S2R R8, SR_CTAID.Y ;  /* 0x0000000000087919 */ /* 0x000ee20000002600 */
[----:B------:R-:W-:Y:S01]  /*0060*/  IMAD.MOV.U32 R12, RZ, RZ, RZ ;  /* 0x000000ffff0c7224 */ /* 0x000fe200078e00ff */
[----:B------:R-:W4:Y:S01]  /*0070*/  S2R R0, SR_CTAID.X ;  /* 0x0000000000007919 */ /* 0x000f220000002500 */
[----:B-1----:R-:W-:-:S04]  /*0080*/  LOP3.LUT R6, R9, 0x7f, RZ, 0xc0, !PT ;  /* 0x0000007f09067812 */ /* 0x002fc800078ec0ff */
[----:B---3--:R-:W-:Y:S02]  /*0090*/  PRMT R3, R6, 0x6540, R8 ;  /* 0x0000654006037816 */ /* 0x008fe40000000008 */
[----:B----4-:R-:W-:Y:S02]  /*00a0*/  ISETP.GE.AND P0, PT, R0, 0x40, PT ;  /* 0x000000400000780c */ /* 0x010fe40003f06270 */
[C---:B------:R-:W-:Y:S02]  /*00b0*/  LOP3.LUT R7, R3.reuse, 0x80, RZ, 0xfc, !PT ;  /* 0x0000008003077812 */ /* 0x040fe400078efcff */
[C---:B------:R-:W-:Y:S01]  /*00c0*/  ISETP.LT.AND P1, PT, R3.reuse, 0x200, !P0 ;  /* 0x000002000300780c */ /* 0x040fe20004721270 */
[--C-:B------:R-:W-:Y:S01]  /*00d0*/  IMAD R3, R3, 0x40, R0.reuse ;  /* 0x0000004003037824 */ /* 0x100fe200078e0200 */
[C---:B------:R-:W-:Y:S01]  /*00e0*/  ISETP.LT.AND P2, PT, R7.reuse, 0x200, !P0 ;  /* 0x000002000700780c */ /* 0x040fe20004741270 */
[----:B------:R-:W-:Y:S02]  /*00f0*/  IMAD R7, R7, 0x40, R0 ;  /* 0x0000004007077824 */ /* 0x000fe400078e0200 */
[----:B--2---:R-:W-:-:S04]  /*0100*/  IMAD.WIDE R2, R3, 0x4, R4 ;  /* 0x0000000403027825 */ /* 0x004fc800078e0204 */
[----:B------:R-:W-:-:S04]  /*0110*/  IMAD.WIDE R4, R7, 0x4, R4 ;  /* 0x0000000407047825 */ /* 0x000fc800078e0204 */
[----:B------:R-:W2:Y:S04]  /*0120*/  @P1 LDG.E.EL R10, desc[UR6][R2.64] ;  /* 0x00000006020a1981 */ /* 0x000ea8000c2e1900 */
[----:B------:R1:W3:Y:S01]  /*0130*/  @P2 LDG.E.EL R12, desc[UR6][R4.64] ;  /* 0x00000006040c2981 */ /* 0x0002e2000c2e1900 */
[----:B------:R-:W4:Y:S01]  /*0140*/  S2UR UR5, SR_CgaCtaId ;  /* 0x00000000000579c3 */ /* 0x000f220000008800 */
[----:B------:R-:W-:Y:S01]  /*0150*/  UMOV UR4, 0x400 ;  /* 0x0000040000047882 */ /* 0x000fe20000000000 */
[----:B------:R-:W-:-:S05]  /*0160*/  IMAD.SHL.U32 R7, R9, 0x2, RZ ;  /* 0x0000000209077824 */ /* 0x000fca00078e00ff */
[----:B------:R-:W-:Y:S01]  /*0170*/  LOP3.LUT R7, R7, 0xfe, RZ, 0xc0, !PT ;  /* 0x000000fe07077812 */ /* 0x000fe200078ec0ff */
[----:B-1----:R-:W1:Y:S03]  /*0180*/  LDC.64 R4, c[0x0][0x218] ;  /* 0x00008600ff047b82 */ /* 0x002e660000000a00 */
[----:B------:R-:W-:-:S04]  /*0190*/  PRMT R8, R7, 0x6540, R8 ;  /* 0x0000654007087816 */ /* 0x000fc80000000008 */
[----:B------:R-:W-:Y:S01]  /*01a0*/  ISETP.LT.AND P0, PT, R8, 0x200, !P0 ;  /* 0x000002000800780c */ /* 0x000fe20004701270 */
[----:B----4-:R-:W-:-:S06]  /*01b0*/  UPRMT UR4, UR5, 0x654, UR4 ;  /* 0x0000065405047896 */ /* 0x010fcc0008000004 */
[----:B------:R-:W-:Y:S02]  /*01c0*/  LEA R13, R6, UR4, 0x2 ;  /* 0x00000004060d7c11 */ /* 0x000fe4000f8e10ff */
[----:B------:R-:W-:Y:S02]  /*01d0*/  LEA R14, R7, UR4, 0x2 ;  /* 0x00000004070e7c11 */ /* 0x000fe4000f8e10ff */
[----:B------:R-:W-:-:S04]  /*01e0*/  SHF.R.S32.HI R7, RZ, 0x1f, R8 ;  /* 0x0000001fff077819 */ /* 0x000fc80000011408 */
[----:B------:R-:W-:Y:S02]  /*01f0*/  LEA.HI R9, R7, R8, RZ, 0x7 ;  /* 0x0000000807097211 */ /* 0x000fe400078f38ff */
[----:B------:R-:W4:Y:S02]  /*0200*/  LDC.64 R6, c[0x0][0x220] ;  /* 0x00008800ff067b82 */ /* 0x000f240000000a00 */
[C---:B------:R-:W-:Y:S01]  /*0210*/  LOP3.LUT R11, R9.reuse, 0xffffff80, RZ, 0xc0, !PT ;  /* 0xffffff80090b7812 */ /* 0x040fe200078ec0ff */
[----:B------:R-:W-:-:S04]  /*0220*/  IMAD.SHL.U32 R9, R9, 0x40, RZ ;  /* 0x0000004009097824 */ /* 0x000fc800078e00ff */
[----:B------:R-:W-:-:S04]  /*0230*/  IMAD.IADD R11, R8, 0x1, -R11 ;  /* 0x00000001080b7824 */ /* 0x000fc800078e0a0b */
[----:B------:R-:W-:Y:S01]  /*0240*/  IMAD R11, R0, 0x80, R11 ;  /* 0x00000080000b7824 */ /* 0x000fe200078e020b */
[----:B------:R-:W-:-:S05]  /*0250*/  LOP3.LUT R0, R9, 0xffffe000, RZ, 0xc0, !PT ;  /* 0xffffe00009007812 */ /* 0x000fca00078ec0ff */
[----:B------:R-:W-:-:S04]  /*0260*/  IMAD.IADD R11, R11, 0x1, R0 ;  /* 0x000000010b0b7824 */ /* 0x000fc800078e0200 */
[----:B-1----:R-:W-:-:S04]  /*0270*/  IMAD.WIDE R4, R11, 0x4, R4 ;  /* 0x000000040b047825 */ /* 0x002fc800078e0204 */
[----:B----4-:R-:W-:Y:S01]  /*0280*/  IMAD.WIDE R6, R11, 0x4, R6 ;  /* 0x000000040b067825 */ /* 0x010fe200078e0206 */
[----:B--2---:R-:W-:Y:S04]  /*0290*/  STS [R13], R10 ;  /* 0x0000000a0d007388 */ /* 0x004fe80000000800 */
[----:B---3--:R-:W-:Y:S01]  /*02a0*/  STS [R13+0x200], R12 ;  /* 0x0002000c0d007388 */ /* 0x008fe20000000800 */
[----:B------:R-:W-:Y:S06]  /*02b0*/  BAR.SYNC.DEFER_BLOCKING 0x0 ;  /* 0x0000000000007b1d */ /* 0x000fec0000010000 */
[----:B------:R-:W1:Y:S04]  /*02c0*/  LDS.64 R2, [R14] ;  /* 0x000000000e027984 */ /* 0x000e680000000a00 */
[----:B-1----:R1:W-:Y:S01]  /*02d0*/  @P0 STG.E.64 desc[UR6][R4.64], R2 ;  /* 0x0000000204000986 */ /* 0x0023e2000c101b06 */
[----:B------:R-:W-:Y:S05]  /*02e0*/  @!P0 EXIT ;  /* 0x000000000000894d */ /* 0x000fea0003800000 */
[----:B------:R-:W-:Y:S01]  /*02f0*/  STG.E.64 desc[UR6][R6.64], R2 ;  /* 0x0000000206007986 */ /* 0x000fe2000c101b06 */
[----:B------:R-:W-:Y:S05]  /*0300*/  EXIT ;  /* 0x000000000000794d */ /* 0x000fea0003800000 */
.L_x_0:
[----:B------:R-:W-:-:S00]  /*0310*/  BRA `(.L_x_0) ;  /* 0xfffffffc00fc7947 */ /* 0x000fc0000383ffff */
[----:B------:R-:W-:-:S00]  /*0320*/  NOP ;  /* 0x0000000000007918 */ /* 0x000fc00000000000 */
        /* <DEDUP_REMOVED lines=13> */
.L_x_1:


//--------------------- .nv.shared.triton_poi_fused_convolution_16 --------------------------
	.section	.nv.shared.triton_poi_fused_convolution_16,"aw",@nobits
	.sectionflags	@""
	.align	16
	.zero		1024


//--------------------- .nv.constant0.triton_poi_fused_convolution_16 --------------------------
	.section	.nv.constant0.triton_poi_fused_convolution_16,"a",@progbits
	.sectionflags	@""
	.align	4
.nv.constant0.triton_poi_fused_convolution_16:
	.zero		560
